//
// Generated by NVIDIA NVVM Compiler
//
// Compiler Build ID: CL-36424714
// Cuda compilation tools, release 13.0, V13.0.88
// Based on NVVM 20.0.0
//

.version 9.0
.target sm_100
.address_size 64

	// .globl	_Z26triplet_margin_loss_kernelPKfS0_S0_Pffii

.visible .entry _Z26triplet_margin_loss_kernelPKfS0_S0_Pffii(
	.param .u64 .ptr .align 1 _Z26triplet_margin_loss_kernelPKfS0_S0_Pffii_param_0,
	.param .u64 .ptr .align 1 _Z26triplet_margin_loss_kernelPKfS0_S0_Pffii_param_1,
	.param .u64 .ptr .align 1 _Z26triplet_margin_loss_kernelPKfS0_S0_Pffii_param_2,
	.param .u64 .ptr .align 1 _Z26triplet_margin_loss_kernelPKfS0_S0_Pffii_param_3,
	.param .f32 _Z26triplet_margin_loss_kernelPKfS0_S0_Pffii_param_4,
	.param .u32 _Z26triplet_margin_loss_kernelPKfS0_S0_Pffii_param_5,
	.param .u32 _Z26triplet_margin_loss_kernelPKfS0_S0_Pffii_param_6
)
{
	.reg .pred 	%p<11>;
	.reg .b32 	%r<31>;
	.reg .b32 	%f<150>;
	.reg .b64 	%rd<28>;

	ld.param.u64 	%rd6, [_Z26triplet_margin_loss_kernelPKfS0_S0_Pffii_param_0];
	ld.param.u64 	%rd7, [_Z26triplet_margin_loss_kernelPKfS0_S0_Pffii_param_1];
	ld.param.u64 	%rd8, [_Z26triplet_margin_loss_kernelPKfS0_S0_Pffii_param_2];
	ld.param.u64 	%rd5, [_Z26triplet_margin_loss_kernelPKfS0_S0_Pffii_param_3];
	ld.param.f32 	%f25, [_Z26triplet_margin_loss_kernelPKfS0_S0_Pffii_param_4];
	ld.param.u32 	%r17, [_Z26triplet_margin_loss_kernelPKfS0_S0_Pffii_param_5];
	ld.param.u32 	%r16, [_Z26triplet_margin_loss_kernelPKfS0_S0_Pffii_param_6];
	cvta.to.global.u64 	%rd1, %rd8;
	cvta.to.global.u64 	%rd2, %rd7;
	cvta.to.global.u64 	%rd3, %rd6;
	mov.u32 	%r18, %ctaid.x;
	mov.u32 	%r19, %ntid.x;
	mov.u32 	%r20, %tid.x;
	mad.lo.s32 	%r1, %r18, %r19, %r20;
	setp.ge.s32 	%p1, %r1, %r17;
	@%p1 bra 	$L__BB0_14;
	setp.lt.s32 	%p2, %r16, 1;
	mov.f32 	%f148, 0f00000000;
	mov.f32 	%f149, %f148;
	@%p2 bra 	$L__BB0_13;
	mul.lo.s32 	%r2, %r16, %r1;
	and.b32  	%r3, %r16, 7;
	setp.lt.u32 	%p3, %r16, 8;
	mov.f32 	%f149, 0f00000000;
	mov.b32 	%r29, 0;
	mov.f32 	%f148, %f149;
	@%p3 bra 	$L__BB0_5;
	and.b32  	%r29, %r16, 2147483640;
	neg.s32 	%r27, %r29;
	add.s64 	%rd4, %rd1, 16;
	mov.f32 	%f149, 0f00000000;
	mov.u32 	%r26, %r2;
$L__BB0_4:
	.pragma "nounroll";
	mul.wide.s32 	%rd9, %r26, 4;
	add.s64 	%rd10, %rd3, %rd9;
	add.s64 	%rd11, %rd2, %rd9;
	add.s64 	%rd12, %rd4, %rd9;
	ld.global.f32 	%f30, [%rd10];
	ld.global.f32 	%f31, [%rd11];
	sub.f32 	%f32, %f30, %f31;
	ld.global.f32 	%f33, [%rd12+-16];
	sub.f32 	%f34, %f30, %f33;
	fma.rn.f32 	%f35, %f32, %f32, %f148;
	fma.rn.f32 	%f36, %f34, %f34, %f149;
	ld.global.f32 	%f37, [%rd10+4];
	ld.global.f32 	%f38, [%rd11+4];
	sub.f32 	%f39, %f37, %f38;
	ld.global.f32 	%f40, [%rd12+-12];
	sub.f32 	%f41, %f37, %f40;
	fma.rn.f32 	%f42, %f39, %f39, %f35;
	fma.rn.f32 	%f43, %f41, %f41, %f36;
	ld.global.f32 	%f44, [%rd10+8];
	ld.global.f32 	%f45, [%rd11+8];
	sub.f32 	%f46, %f44, %f45;
	ld.global.f32 	%f47, [%rd12+-8];
	sub.f32 	%f48, %f44, %f47;
	fma.rn.f32 	%f49, %f46, %f46, %f42;
	fma.rn.f32 	%f50, %f48, %f48, %f43;
	ld.global.f32 	%f51, [%rd10+12];
	ld.global.f32 	%f52, [%rd11+12];
	sub.f32 	%f53, %f51, %f52;
	ld.global.f32 	%f54, [%rd12+-4];
	sub.f32 	%f55, %f51, %f54;
	fma.rn.f32 	%f56, %f53, %f53, %f49;
	fma.rn.f32 	%f57, %f55, %f55, %f50;
	ld.global.f32 	%f58, [%rd10+16];
	ld.global.f32 	%f59, [%rd11+16];
	sub.f32 	%f60, %f58, %f59;
	ld.global.f32 	%f61, [%rd12];
	sub.f32 	%f62, %f58, %f61;
	fma.rn.f32 	%f63, %f60, %f60, %f56;
	fma.rn.f32 	%f64, %f62, %f62, %f57;
	ld.global.f32 	%f65, [%rd10+20];
	ld.global.f32 	%f66, [%rd11+20];
	sub.f32 	%f67, %f65, %f66;
	ld.global.f32 	%f68, [%rd12+4];
	sub.f32 	%f69, %f65, %f68;
	fma.rn.f32 	%f70, %f67, %f67, %f63;
	fma.rn.f32 	%f71, %f69, %f69, %f64;
	ld.global.f32 	%f72, [%rd10+24];
	ld.global.f32 	%f73, [%rd11+24];
	sub.f32 	%f74, %f72, %f73;
	ld.global.f32 	%f75, [%rd12+8];
	sub.f32 	%f76, %f72, %f75;
	fma.rn.f32 	%f77, %f74, %f74, %f70;
	fma.rn.f32 	%f78, %f76, %f76, %f71;
	ld.global.f32 	%f79, [%rd10+28];
	ld.global.f32 	%f80, [%rd11+28];
	sub.f32 	%f81, %f79, %f80;
	ld.global.f32 	%f82, [%rd12+12];
	sub.f32 	%f83, %f79, %f82;
	fma.rn.f32 	%f148, %f81, %f81, %f77;
	fma.rn.f32 	%f149, %f83, %f83, %f78;
	add.s32 	%r27, %r27, 8;
	add.s32 	%r26, %r26, 8;
	setp.ne.s32 	%p4, %r27, 0;
	@%p4 bra 	$L__BB0_4;
$L__BB0_5:
	setp.eq.s32 	%p5, %r3, 0;
	@%p5 bra 	$L__BB0_13;
	and.b32  	%r11, %r16, 3;
	setp.lt.u32 	%p6, %r3, 4;
	@%p6 bra 	$L__BB0_8;
	add.s32 	%r22, %r29, %r2;
	mul.wide.s32 	%rd13, %r22, 4;
	add.s64 	%rd14, %rd3, %rd13;
	ld.global.f32 	%f85, [%rd14];
	add.s64 	%rd15, %rd2, %rd13;
	ld.global.f32 	%f86, [%rd15];
	sub.f32 	%f87, %f85, %f86;
	add.s64 	%rd16, %rd1, %rd13;
	ld.global.f32 	%f88, [%rd16];
	sub.f32 	%f89, %f85, %f88;
	fma.rn.f32 	%f90, %f87, %f87, %f148;
	fma.rn.f32 	%f91, %f89, %f89, %f149;
	ld.global.f32 	%f92, [%rd14+4];
	ld.global.f32 	%f93, [%rd15+4];
	sub.f32 	%f94, %f92, %f93;
	ld.global.f32 	%f95, [%rd16+4];
	sub.f32 	%f96, %f92, %f95;
	fma.rn.f32 	%f97, %f94, %f94, %f90;
	fma.rn.f32 	%f98, %f96, %f96, %f91;
	ld.global.f32 	%f99, [%rd14+8];
	ld.global.f32 	%f100, [%rd15+8];
	sub.f32 	%f101, %f99, %f100;
	ld.global.f32 	%f102, [%rd16+8];
	sub.f32 	%f103, %f99, %f102;
	fma.rn.f32 	%f104, %f101, %f101, %f97;
	fma.rn.f32 	%f105, %f103, %f103, %f98;
	ld.global.f32 	%f106, [%rd14+12];
	ld.global.f32 	%f107, [%rd15+12];
	sub.f32 	%f108, %f106, %f107;
	ld.global.f32 	%f109, [%rd16+12];
	sub.f32 	%f110, %f106, %f109;
	fma.rn.f32 	%f148, %f108, %f108, %f104;
	fma.rn.f32 	%f149, %f110, %f110, %f105;
	add.s32 	%r29, %r29, 4;
$L__BB0_8:
	setp.eq.s32 	%p7, %r11, 0;
	@%p7 bra 	$L__BB0_13;
	setp.eq.s32 	%p8, %r11, 1;
	@%p8 bra 	$L__BB0_11;
	add.s32 	%r23, %r29, %r2;
	mul.wide.s32 	%rd17, %r23, 4;
	add.s64 	%rd18, %rd3, %rd17;
	ld.global.f32 	%f112, [%rd18];
	add.s64 	%rd19, %rd2, %rd17;
	ld.global.f32 	%f113, [%rd19];
	sub.f32 	%f114, %f112, %f113;
	add.s64 	%rd20, %rd1, %rd17;
	ld.global.f32 	%f115, [%rd20];
	sub.f32 	%f116, %f112, %f115;
	fma.rn.f32 	%f117, %f114, %f114, %f148;
	fma.rn.f32 	%f118, %f116, %f116, %f149;
	ld.global.f32 	%f119, [%rd18+4];
	ld.global.f32 	%f120, [%rd19+4];
	sub.f32 	%f121, %f119, %f120;
	ld.global.f32 	%f122, [%rd20+4];
	sub.f32 	%f123, %f119, %f122;
	fma.rn.f32 	%f148, %f121, %f121, %f117;
	fma.rn.f32 	%f149, %f123, %f123, %f118;
	add.s32 	%r29, %r29, 2;
$L__BB0_11:
	and.b32  	%r24, %r16, 1;
	setp.eq.b32 	%p9, %r24, 1;
	not.pred 	%p10, %p9;
	@%p10 bra 	$L__BB0_13;
	add.s32 	%r25, %r29, %r2;
	mul.wide.s32 	%rd21, %r25, 4;
	add.s64 	%rd22, %rd3, %rd21;
	ld.global.f32 	%f124, [%rd22];
	add.s64 	%rd23, %rd2, %rd21;
	ld.global.f32 	%f125, [%rd23];
	sub.f32 	%f126, %f124, %f125;
	add.s64 	%rd24, %rd1, %rd21;
	ld.global.f32 	%f127, [%rd24];
	sub.f32 	%f128, %f124, %f127;
	fma.rn.f32 	%f148, %f126, %f126, %f148;
	fma.rn.f32 	%f149, %f128, %f128, %f149;
$L__BB0_13:
	sqrt.rn.f32 	%f129, %f148;
	sqrt.rn.f32 	%f130, %f149;
	sub.f32 	%f131, %f129, %f130;
	add.f32 	%f132, %f25, %f131;
	max.f32 	%f133, %f132, 0f00000000;
	cvta.to.global.u64 	%rd25, %rd5;
	mul.wide.s32 	%rd26, %r1, 4;
	add.s64 	%rd27, %rd25, %rd26;
	st.global.f32 	[%rd27], %f133;
$L__BB0_14:
	ret;

}


// ===== COMPILED SASS (sm_100) =====

	.target	sm_100

	.elftype	@"ET_EXEC"


//--------------------- .note.nv.tkinfo           --------------------------
	.section	.note.nv.tkinfo,"",@"SHT_NOTE"
	.sectionflags	@"SHF_NOTE_NV_TKINFO"
	.tkinfo
        /*0018*/ 	.word	0x00000002
        /*0030*/ 	.string	""
        /*0030*/ 	.string	"ptxas"
        /*0030*/ 	.string	"Cuda compilation tools, release 13.0, V13.0.88"
        /*0030*/ 	.string	"Build cuda_13.0.r13.0/compiler.36424714_0"
        /*0030*/ 	.string	"-arch sm_100 -m 64 "



//--------------------- .note.nv.cuinfo           --------------------------
	.section	.note.nv.cuinfo,"",@"SHT_NOTE"
	.sectionflags	@"SHF_NOTE_NV_CUINFO"
        /*0018*/ 	.short	0x0002
        /*001a*/ 	.short	0x0064
        /*001c*/ 	.short	0x0082
	.zero		2


//--------------------- .nv.info                  --------------------------
	.section	.nv.info,"",@"SHT_CUDA_INFO"
	.align	4


	//----- nvinfo : EIATTR_REGCOUNT
	.align		4
        /*0000*/ 	.byte	0x04, 0x2f
        /*0002*/ 	.short	(.L_1 - .L_0)
	.align		4
.L_0:
        /*0004*/ 	.word	index@(_Z26triplet_margin_loss_kernelPKfS0_S0_Pffii)
        /*0008*/ 	.word	0x00000020


	//----- nvinfo : EIATTR_FRAME_SIZE
	.align		4
.L_1:
        /*000c*/ 	.byte	0x04, 0x11
        /*000e*/ 	.short	(.L_3 - .L_2)
	.align		4
.L_2:
        /*0010*/ 	.word	index@($__internal_0_$__cuda_sm20_sqrt_rn_f32_slowpath)
        /*0014*/ 	.word	0x00000000


	//----- nvinfo : EIATTR_FRAME_SIZE
	.align		4
.L_3:
        /*0018*/ 	.byte	0x04, 0x11
        /*001a*/ 	.short	(.L_5 - .L_4)
	.align		4
.L_4:
        /*001c*/ 	.word	index@(_Z26triplet_margin_loss_kernelPKfS0_S0_Pffii)
        /*0020*/ 	.word	0x00000000


	//----- nvinfo : EIATTR_MIN_STACK_SIZE
	.align		4
.L_5:
        /*0024*/ 	.byte	0x04, 0x12
        /*0026*/ 	.short	(.L_7 - .L_6)
	.align		4
.L_6:
        /*0028*/ 	.word	index@(_Z26triplet_margin_loss_kernelPKfS0_S0_Pffii)
        /*002c*/ 	.word	0x00000000
.L_7:


//--------------------- .nv.compat                --------------------------
	.section	.nv.compat,"",@"SHT_CUDA_COMPAT_INFO"
	.align	4
        /*0000*/ 	.byte	0x02, 0x09, 0x00, 0x00, 0x02, 0x02, 0x01, 0x00, 0x02, 0x05, 0x05, 0x00, 0x03, 0x07, 0x01, 0x01
        /*0010*/ 	.byte	0x02, 0x03, 0x00, 0x00, 0x02, 0x06, 0x01, 0x00, 0x04, 0x0b, 0x08, 0x00, 0x01, 0x00, 0x00, 0x00
        /*0020*/ 	.byte	0x00, 0x00, 0x00, 0x00


//--------------------- .nv.info._Z26triplet_margin_loss_kernelPKfS0_S0_Pffii --------------------------
	.section	.nv.info._Z26triplet_margin_loss_kernelPKfS0_S0_Pffii,"",@"SHT_CUDA_INFO"
	.sectionflags	@""
	.align	4


	//----- nvinfo : EIATTR_CUDA_API_VERSION
	.align		4
        /*0000*/ 	.byte	0x04, 0x37
        /*0002*/ 	.short	(.L_9 - .L_8)
.L_8:
        /*0004*/ 	.word	0x00000082


	//----- nvinfo : EIATTR_KPARAM_INFO
	.align		4
.L_9:
        /*0008*/ 	.byte	0x04, 0x17
        /*000a*/ 	.short	(.L_11 - .L_10)
.L_10:
        /*000c*/ 	.word	0x00000000
        /*0010*/ 	.short	0x0006
        /*0012*/ 	.short	0x0028
        /*0014*/ 	.byte	0x00, 0xf0, 0x11, 0x00


	//----- nvinfo : EIATTR_KPARAM_INFO
	.align		4
.L_11:
        /*0018*/ 	.byte	0x04, 0x17
        /*001a*/ 	.short	(.L_13 - .L_12)
.L_12:
        /*001c*/ 	.word	0x00000000
        /*0020*/ 	.short	0x0005
        /*0022*/ 	.short	0x0024
        /*0024*/ 	.byte	0x00, 0xf0, 0x11, 0x00


	//----- nvinfo : EIATTR_KPARAM_INFO
	.align		4
.L_13:
        /*0028*/ 	.byte	0x04, 0x17
        /*002a*/ 	.short	(.L_15 - .L_14)
.L_14:
        /*002c*/ 	.word	0x00000000
        /*0030*/ 	.short	0x0004
        /*0032*/ 	.short	0x0020
        /*0034*/ 	.byte	0x00, 0xf0, 0x11, 0x00


	//----- nvinfo : EIATTR_KPARAM_INFO
	.align		4
.L_15:
        /*0038*/ 	.byte	0x04, 0x17
        /*003a*/ 	.short	(.L_17 - .L_16)
.L_16:
        /*003c*/ 	.word	0x00000000
        /*0040*/ 	.short	0x0003
        /*0042*/ 	.short	0x0018
        /*0044*/ 	.byte	0x00, 0xf5, 0x21, 0x00


	//----- nvinfo : EIATTR_KPARAM_INFO
	.align		4
.L_17:
        /*0048*/ 	.byte	0x04, 0x17
        /*004a*/ 	.short	(.L_19 - .L_18)
.L_18:
        /*004c*/ 	.word	0x00000000
        /*0050*/ 	.short	0x0002
        /*0052*/ 	.short	0x0010
        /*0054*/ 	.byte	0x00, 0xf5, 0x21, 0x00


	//----- nvinfo : EIATTR_KPARAM_INFO
	.align		4
.L_19:
        /*0058*/ 	.byte	0x04, 0x17
        /*005a*/ 	.short	(.L_21 - .L_20)
.L_20:
        /*005c*/ 	.word	0x00000000
        /*0060*/ 	.short	0x0001
        /*0062*/ 	.short	0x0008
        /*0064*/ 	.byte	0x00, 0xf5, 0x21, 0x00


	//----- nvinfo : EIATTR_KPARAM_INFO
	.align		4
.L_21:
        /*0068*/ 	.byte	0x04, 0x17
        /*006a*/ 	.short	(.L_23 - .L_22)
.L_22:
        /*006c*/ 	.word	0x00000000
        /*0070*/ 	.short	0x0000
        /*0072*/ 	.short	0x0000
        /*0074*/ 	.byte	0x00, 0xf5, 0x21, 0x00


	//----- nvinfo : EIATTR_SPARSE_MMA_MASK
	.align		4
.L_23:
        /*0078*/ 	.byte	0x03, 0x50
        /*007a*/ 	.short	0x0000


	//----- nvinfo : EIATTR_MAXREG_COUNT
	.align		4
        /*007c*/ 	.byte	0x03, 0x1b
        /*007e*/ 	.short	0x00ff


	//----- nvinfo : EIATTR_MERCURY_ISA_VERSION
	.align		4
        /*0080*/ 	.byte	0x03, 0x5f
        /*0082*/ 	.short	0x0101


	//----- nvinfo : EIATTR_VRC_CTA_INIT_COUNT
	.align		4
        /*0084*/ 	.byte	0x02, 0x4a
	.zero		1
	.zero		1


	//----- nvinfo : EIATTR_EXIT_INSTR_OFFSETS
	.align		4
        /*0088*/ 	.byte	0x04, 0x1c
        /*008a*/ 	.short	(.L_25 - .L_24)


	//   ....[0]....
.L_24:
        /*008c*/ 	.word	0x00000070


	//   ....[1]....
        /*0090*/ 	.word	0x00000d70


	//----- nvinfo : EIATTR_CRS_STACK_SIZE
	.align		4
.L_25:
        /*0094*/ 	.byte	0x04, 0x1e
        /*0096*/ 	.short	(.L_27 - .L_26)
.L_26:
        /*0098*/ 	.word	0x00000000


	//----- nvinfo : EIATTR_CBANK_PARAM_SIZE
	.align		4
.L_27:
        /*009c*/ 	.byte	0x03, 0x19
        /*009e*/ 	.short	0x002c


	//----- nvinfo : EIATTR_PARAM_CBANK
	.align		4
        /*00a0*/ 	.byte	0x04, 0x0a
        /*00a2*/ 	.short	(.L_29 - .L_28)
	.align		4
.L_28:
        /*00a4*/ 	.word	index@(.nv.constant0._Z26triplet_margin_loss_kernelPKfS0_S0_Pffii)
        /*00a8*/ 	.short	0x0380
        /*00aa*/ 	.short	0x002c


	//----- nvinfo : EIATTR_SW_WAR
	.align		4
.L_29:
        /*00ac*/ 	.byte	0x04, 0x36
        /*00ae*/ 	.short	(.L_31 - .L_30)
.L_30:
        /*00b0*/ 	.word	0x00000008
.L_31:


//--------------------- .nv.callgraph             --------------------------
	.section	.nv.callgraph,"",@"SHT_CUDA_CALLGRAPH"
	.align	4
	.sectionentsize	8
	.align		4
        /*0000*/ 	.word	0x00000000
	.align		4
        /*0004*/ 	.word	0xffffffff
	.align		4
        /*0008*/ 	.word	0x00000000
	.align		4
        /*000c*/ 	.word	0xfffffffe
	.align		4
        /*0010*/ 	.word	0x00000000
	.align		4
        /*0014*/ 	.word	0xfffffffd
	.align		4
        /*0018*/ 	.word	0x00000000
	.align		4
        /*001c*/ 	.word	0xfffffffc


//--------------------- .text._Z26triplet_margin_loss_kernelPKfS0_S0_Pffii --------------------------
	.section	.text._Z26triplet_margin_loss_kernelPKfS0_S0_Pffii,"ax",@progbits
	.align	128
        .global         _Z26triplet_margin_loss_kernelPKfS0_S0_Pffii
        .type           _Z26triplet_margin_loss_kernelPKfS0_S0_Pffii,@function
        .size           _Z26triplet_margin_loss_kernelPKfS0_S0_Pffii,(.L_x_13 - _Z26triplet_margin_loss_kernelPKfS0_S0_Pffii)
        .other          _Z26triplet_margin_loss_kernelPKfS0_S0_Pffii,@"STO_CUDA_ENTRY STV_DEFAULT"
_Z26triplet_margin_loss_kernelPKfS0_S0_Pffii:
.text._Z26triplet_margin_loss_kernelPKfS0_S0_Pffii:
[----:B------:R-:W-:Y:S01]  /*0000*/  LDC R1, c[0x0][0x37c] ;  /* 0x0000df00ff017b82 */ /* 0x000fe20000000800 */
[----:B------:R-:W0:Y:S07]  /*0010*/  S2R R3, SR_TID.X ;  /* 0x0000000000037919 */ /* 0x000e2e0000002100 */
[----:B------:R-:W0:Y:S01]  /*0020*/  S2UR UR4, SR_CTAID.X ;  /* 0x00000000000479c3 */ /* 0x000e220000002500 */
[----:B------:R-:W1:Y:S07]  /*0030*/  LDCU UR5, c[0x0][0x3a4] ;  /* 0x00007480ff0577ac */ /* 0x000e6e0008000800 */
[----:B------:R-:W0:Y:S02]  /*0040*/  LDC R8, c[0x0][0x360] ;  /* 0x0000d800ff087b82 */ /* 0x000e240000000800 */
[----:B0-----:R-:W-:-:S05]  /*0050*/  IMAD R8, R8, UR4, R3 ;  /* 0x0000000408087c24 */ /* 0x001fca000f8e0203 */
[----:B-1----:R-:W-:-:S13]  /*0060*/  ISETP.GE.AND P0, PT, R8, UR5, PT ;  /* 0x0000000508007c0c */ /* 0x002fda000bf06270 */
[----:B------:R-:W-:Y:S05]  /*0070*/  @P0 EXIT ;  /* 0x000000000000094d */ /* 0x000fea0003800000 */
[----:B------:R-:W0:Y:S01]  /*0080*/  LDCU UR7, c[0x0][0x3a8] ;  /* 0x00007500ff0777ac */ /* 0x000e220008000800 */
[----:B------:R-:W-:Y:S01]  /*0090*/  HFMA2 R23, -RZ, RZ, 0, 0 ;  /* 0x00000000ff177431 */ /* 0x000fe200000001ff */
[----:B------:R-:W-:Y:S01]  /*00a0*/  MOV R24, RZ ;  /* 0x000000ff00187202 */ /* 0x000fe20000000f00 */
[----:B------:R-:W1:Y:S01]  /*00b0*/  LDCU.64 UR12, c[0x0][0x358] ;  /* 0x00006b00ff0c77ac */ /* 0x000e620008000a00 */
[----:B0-----:R-:W-:-:S09]  /*00c0*/  UISETP.GE.AND UP0, UPT, UR7, 0x1, UPT ;  /* 0x000000010700788c */ /* 0x001fd2000bf06270 */
[----:B-1----:R-:W-:Y:S05]  /*00d0*/  BRA.U !UP0, `(.L_x_0) ;  /* 0x0000000908947547 */ /* 0x002fea000b800000 */
[----:B------:R-:W-:Y:S02]  /*00e0*/  UISETP.GE.U32.AND UP1, UPT, UR7, 0x8, UPT ;  /* 0x000000080700788c */ /* 0x000fe4000bf26070 */
[----:B------:R-:W-:Y:S01]  /*00f0*/  IMAD R9, R8, UR7, RZ ;  /* 0x0000000708097c24 */ /* 0x000fe2000f8e02ff */
[----:B------:R-:W-:Y:S01]  /*0100*/  ULOP3.LUT UR10, UR7, 0x7, URZ, 0xc0, !UPT ;  /* 0x00000007070a7892 */ /* 0x000fe2000f8ec0ff */
[----:B------:R-:W-:Y:S01]  /*0110*/  MOV R24, RZ ;  /* 0x000000ff00187202 */ /* 0x000fe20000000f00 */
[----:B------:R-:W-:Y:S01]  /*0120*/  UMOV UR4, URZ ;  /* 0x000000ff00047c82 */ /* 0x000fe20008000000 */
[----:B------:R-:W-:Y:S01]  /*0130*/  MOV R23, RZ ;  /* 0x000000ff00177202 */ /* 0x000fe20000000f00 */
[----:B------:R-:W-:Y:S02]  /*0140*/  UISETP.NE.AND UP0, UPT, UR10, URZ, UPT ;  /* 0x000000ff0a00728c */ /* 0x000fe4000bf05270 */
[----:B------:R-:W-:Y:S09]  /*0150*/  BRA.U !UP1, `(.L_x_1) ;  /* 0x0000000509287547 */ /* 0x000ff2000b800000 */
[----:B------:R-:W0:Y:S01]  /*0160*/  LDCU.64 UR8, c[0x0][0x390] ;  /* 0x00007200ff0877ac */ /* 0x000e220008000a00 */
[----:B------:R-:W-:Y:S01]  /*0170*/  HFMA2 R24, -RZ, RZ, 0, 0 ;  /* 0x00000000ff187431 */ /* 0x000fe200000001ff */
[----:B------:R-:W-:Y:S01]  /*0180*/  MOV R0, R9 ;  /* 0x0000000900007202 */ /* 0x000fe20000000f00 */
[----:B------:R-:W-:Y:S02]  /*0190*/  ULOP3.LUT UR4, UR7, 0x7ffffff8, URZ, 0xc0, !UPT ;  /* 0x7ffffff807047892 */ /* 0x000fe4000f8ec0ff */
[----:B0-----:R-:W-:Y:S02]  /*01a0*/  UIADD3 UR5, UP1, UPT, UR8, 0x10, URZ ;  /* 0x0000001008057890 */ /* 0x001fe4000ff3e0ff */
[----:B------:R-:W-:Y:S02]  /*01b0*/  UIADD3 UR8, UPT, UPT, -UR4, URZ, URZ ;  /* 0x000000ff04087290 */ /* 0x000fe4000fffe1ff */
[----:B------:R-:W-:-:S12]  /*01c0*/  UIADD3.X UR6, UPT, UPT, URZ, UR9, URZ, UP1, !UPT ;  /* 0x00000009ff067290 */ /* 0x000fd80008ffe4ff */
.L_x_2:
[----:B------:R-:W0:Y:S01]  /*01d0*/  LDC.64 R6, c[0x0][0x380] ;  /* 0x0000e000ff067b82 */ /* 0x000e220000000a00 */
[----:B------:R-:W-:Y:S02]  /*01e0*/  MOV R4, UR5 ;  /* 0x0000000500047c02 */ /* 0x000fe40008000f00 */
[----:B------:R-:W-:-:S05]  /*01f0*/  MOV R5, UR6 ;  /* 0x0000000600057c02 */ /* 0x000fca0008000f00 */
[----:B------:R-:W1:Y:S01]  /*0200*/  LDC.64 R2, c[0x0][0x388] ;  /* 0x0000e200ff027b82 */ /* 0x000e620000000a00 */
[----:B------:R-:W-:-:S05]  /*0210*/  IMAD.WIDE R4, R0, 0x4, R4 ;  /* 0x0000000400047825 */ /* 0x000fca00078e0204 */
[----:B------:R-:W2:Y:S04]  /*0220*/  LDG.E R25, desc[UR12][R4.64+-0x10] ;  /* 0xfffff00c04197981 */ /* 0x000ea8000c1e1900 */
[----:B------:R-:W3:Y:S04]  /*0230*/  LDG.E R11, desc[UR12][R4.64+-0xc] ;  /* 0xfffff40c040b7981 */ /* 0x000ee8000c1e1900 */
[----:B------:R-:W4:Y:S01]  /*0240*/  LDG.E R17, desc[UR12][R4.64+-0x8] ;  /* 0xfffff80c04117981 */ /* 0x000f22000c1e1900 */
[----:B0-----:R-:W-:-:S03]  /*0250*/  IMAD.WIDE R6, R0, 0x4, R6 ;  /* 0x0000000400067825 */ /* 0x001fc600078e0206 */
[----:B------:R-:W5:Y:S04]  /*0260*/  LDG.E R22, desc[UR12][R4.64+-0x4] ;  /* 0xfffffc0c04167981 */ /* 0x000f68000c1e1900 */
[----:B------:R-:W2:Y:S01]  /*0270*/  LDG.E R20, desc[UR12][R6.64] ;  /* 0x0000000c06147981 */ /* 0x000ea2000c1e1900 */
[----:B-1----:R-:W-:-:S03]  /*0280*/  IMAD.WIDE R2, R0, 0x4, R2 ;  /* 0x0000000400027825 */ /* 0x002fc600078e0202 */
[----:B------:R-:W3:Y:S04]  /*0290*/  LDG.E R10, desc[UR12][R6.64+0x4] ;  /* 0x0000040c060a7981 */ /* 0x000ee8000c1e1900 */
[----:B------:R-:W4:Y:S04]  /*02a0*/  LDG.E R21, desc[UR12][R2.64] ;  /* 0x0000000c02157981 */ /* 0x000f28000c1e1900 */
[----:B------:R-:W3:Y:S04]  /*02b0*/  LDG.E R27, desc[UR12][R2.64+0x4] ;  /* 0x0000040c021b7981 */ /* 0x000ee8000c1e1900 */
[----:B------:R-:W5:Y:S04]  /*02c0*/  LDG.E R12, desc[UR12][R6.64+0x8] ;  /* 0x0000080c060c7981 */ /* 0x000f68000c1e1900 */
[----:B------:R-:W5:Y:S04]  /*02d0*/  LDG.E R19, desc[UR12][R2.64+0x8] ;  /* 0x0000080c02137981 */ /* 0x000f68000c1e1900 */
[----:B------:R-:W5:Y:S04]  /*02e0*/  LDG.E R13, desc[UR12][R6.64+0xc] ;  /* 0x00000c0c060d7981 */ /* 0x000f68000c1e1900 */
[----:B------:R-:W5:Y:S04]  /*02f0*/  LDG.E R14, desc[UR12][R6.64+0x10] ;  /* 0x0000100c060e7981 */ /* 0x000f68000c1e1900 */
[----:B------:R-:W5:Y:S04]  /*0300*/  LDG.E R15, desc[UR12][R6.64+0x14] ;  /* 0x0000140c060f7981 */ /* 0x000f68000c1e1900 */
[----:B------:R-:W5:Y:S04]  /*0310*/  LDG.E R16, desc[UR12][R6.64+0x18] ;  /* 0x0000180c06107981 */ /* 0x000f68000c1e1900 */
[----:B------:R0:W5:Y:S04]  /*0320*/  LDG.E R18, desc[UR12][R6.64+0x1c] ;  /* 0x00001c0c06127981 */ /* 0x000168000c1e1900 */
[----:B------:R-:W5:Y:S04]  /*0330*/  LDG.E R29, desc[UR12][R2.64+0x1c] ;  /* 0x00001c0c021d7981 */ /* 0x000f68000c1e1900 */
[----:B------:R-:W0:Y:S04]  /*0340*/  LDG.E R6, desc[UR12][R2.64+0x14] ;  /* 0x0000140c02067981 */ /* 0x000e28000c1e1900 */
[----:B------:R-:W5:Y:S01]  /*0350*/  LDG.E R7, desc[UR12][R4.64+0x8] ;  /* 0x0000080c04077981 */ /* 0x000f62000c1e1900 */
[----:B--2---:R-:W-:-:S04]  /*0360*/  FADD R25, R20, -R25 ;  /* 0x8000001914197221 */ /* 0x004fc80000000000 */
[----:B------:R-:W-:Y:S02]  /*0370*/  FFMA R24, R25, R25, R24 ;  /* 0x0000001919187223 */ /* 0x000fe40000000018 */
[----:B------:R-:W2:Y:S01]  /*0380*/  LDG.E R25, desc[UR12][R2.64+0x10] ;  /* 0x0000100c02197981 */ /* 0x000ea2000c1e1900 */
[----:B----4-:R-:W-:-:S03]  /*0390*/  FADD R26, R20, -R21 ;  /* 0x80000015141a7221 */ /* 0x010fc60000000000 */
[----:B------:R-:W4:Y:S04]  /*03a0*/  LDG.E R20, desc[UR12][R2.64+0xc] ;  /* 0x00000c0c02147981 */ /* 0x000f28000c1e1900 */
[----:B------:R-:W2:Y:S01]  /*03b0*/  LDG.E R21, desc[UR12][R4.64] ;  /* 0x0000000c04157981 */ /* 0x000ea2000c1e1900 */
[----:B------:R-:W-:Y:S01]  /*03c0*/  FFMA R23, R26, R26, R23 ;  /* 0x0000001a1a177223 */ /* 0x000fe20000000017 */
[C---:B---3--:R-:W-:Y:S02]  /*03d0*/  FADD R28, R10.reuse, -R27 ;  /* 0x8000001b0a1c7221 */ /* 0x048fe40000000000 */
[----:B------:R-:W3:Y:S01]  /*03e0*/  LDG.E R26, desc[UR12][R4.64+0x4] ;  /* 0x0000040c041a7981 */ /* 0x000ee2000c1e1900 */
[----:B------:R-:W-:-:S03]  /*03f0*/  FADD R10, R10, -R11 ;  /* 0x8000000b0a0a7221 */ /* 0x000fc60000000000 */
[----:B------:R1:W3:Y:S04]  /*0400*/  LDG.E R11, desc[UR12][R2.64+0x18] ;  /* 0x0000180c020b7981 */ /* 0x0002e8000c1e1900 */
[----:B------:R-:W3:Y:S01]  /*0410*/  LDG.E R27, desc[UR12][R4.64+0xc] ;  /* 0x00000c0c041b7981 */ /* 0x000ee2000c1e1900 */
[----:B------:R-:W-:Y:S01]  /*0420*/  FFMA R24, R10, R10, R24 ;  /* 0x0000000a0a187223 */ /* 0x000fe20000000018 */
[----:B-----5:R-:W-:Y:S01]  /*0430*/  FADD R17, R12, -R17 ;  /* 0x800000110c117221 */ /* 0x020fe20000000000 */
[----:B------:R-:W-:Y:S01]  /*0440*/  FFMA R23, R28, R28, R23 ;  /* 0x0000001c1c177223 */ /* 0x000fe20000000017 */
[----:B------:R-:W-:Y:S02]  /*0450*/  FADD R12, R12, -R19 ;  /* 0x800000130c0c7221 */ /* 0x000fe40000000000 */
[----:B------:R-:W-:Y:S01]  /*0460*/  FFMA R24, R17, R17, R24 ;  /* 0x0000001111187223 */ /* 0x000fe20000000018 */
[----:B------:R-:W-:Y:S01]  /*0470*/  FADD R17, R13, -R22 ;  /* 0x800000160d117221 */ /* 0x000fe20000000000 */
[----:B------:R-:W-:Y:S01]  /*0480*/  FFMA R23, R12, R12, R23 ;  /* 0x0000000c0c177223 */ /* 0x000fe20000000017 */
[----:B------:R-:W-:-:S02]  /*0490*/  UIADD3 UR8, UPT, UPT, UR8, 0x8, URZ ;  /* 0x0000000808087890 */ /* 0x000fc4000fffe0ff */
[----:B------:R-:W-:Y:S02]  /*04a0*/  FFMA R24, R17, R17, R24 ;  /* 0x0000001111187223 */ /* 0x000fe40000000018 */
[----:B------:R-:W-:Y:S01]  /*04b0*/  UISETP.NE.AND UP1, UPT, UR8, URZ, UPT ;  /* 0x000000ff0800728c */ /* 0x000fe2000bf25270 */
[----:B0-----:R-:W-:Y:S01]  /*04c0*/  FADD R6, R15, -R6 ;  /* 0x800000060f067221 */ /* 0x001fe20000000000 */
[----:B------:R-:W-:Y:S01]  /*04d0*/  FADD R7, R16, -R7 ;  /* 0x8000000710077221 */ /* 0x000fe20000000000 */
[----:B-1----:R-:W-:Y:S01]  /*04e0*/  FADD R2, R18, -R29 ;  /* 0x8000001d12027221 */ /* 0x002fe20000000000 */
[----:B------:R-:W-:Y:S01]  /*04f0*/  IADD3 R0, PT, PT, R0, 0x8, RZ ;  /* 0x0000000800007810 */ /* 0x000fe20007ffe0ff */
[----:B----4-:R-:W-:Y:S01]  /*0500*/  FADD R20, R13, -R20 ;  /* 0x800000140d147221 */ /* 0x010fe20000000000 */
[----:B--2---:R-:W-:-:S03]  /*0510*/  FADD R21, R14, -R21 ;  /* 0x800000150e157221 */ /* 0x004fc60000000000 */
[----:B------:R-:W-:Y:S01]  /*0520*/  FFMA R23, R20, R20, R23 ;  /* 0x0000001414177223 */ /* 0x000fe20000000017 */
[----:B------:R-:W-:Y:S01]  /*0530*/  FADD R14, R14, -R25 ;  /* 0x800000190e0e7221 */ /* 0x000fe20000000000 */
[----:B------:R-:W-:Y:S01]  /*0540*/  FFMA R24, R21, R21, R24 ;  /* 0x0000001515187223 */ /* 0x000fe20000000018 */
[----:B---3--:R-:W-:Y:S02]  /*0550*/  FADD R3, R15, -R26 ;  /* 0x8000001a0f037221 */ /* 0x008fe40000000000 */
[----:B------:R-:W-:Y:S01]  /*0560*/  FFMA R23, R14, R14, R23 ;  /* 0x0000000e0e177223 */ /* 0x000fe20000000017 */
[----:B------:R-:W-:Y:S01]  /*0570*/  FADD R16, R16, -R11 ;  /* 0x8000000b10107221 */ /* 0x000fe20000000000 */
[----:B------:R-:W-:Y:S02]  /*0580*/  FFMA R24, R3, R3, R24 ;  /* 0x0000000303187223 */ /* 0x000fe40000000018 */
[----:B------:R-:W-:Y:S01]  /*0590*/  FFMA R23, R6, R6, R23 ;  /* 0x0000000606177223 */ /* 0x000fe20000000017 */
[----:B------:R-:W-:Y:S01]  /*05a0*/  FADD R27, R18, -R27 ;  /* 0x8000001b121b7221 */ /* 0x000fe20000000000 */
[----:B------:R-:W-:-:S02]  /*05b0*/  FFMA R24, R7, R7, R24 ;  /* 0x0000000707187223 */ /* 0x000fc40000000018 */
[----:B------:R-:W-:Y:S02]  /*05c0*/  FFMA R23, R16, R16, R23 ;  /* 0x0000001010177223 */ /* 0x000fe40000000017 */
[----:B------:R-:W-:Y:S02]  /*05d0*/  FFMA R24, R27, R27, R24 ;  /* 0x0000001b1b187223 */ /* 0x000fe40000000018 */
[----:B------:R-:W-:Y:S01]  /*05e0*/  FFMA R23, R2, R2, R23 ;  /* 0x0000000202177223 */ /* 0x000fe20000000017 */
[----:B------:R-:W-:Y:S06]  /*05f0*/  BRA.U UP1, `(.L_x_2) ;  /* 0xfffffff901f47547 */ /* 0x000fec000b83ffff */
.L_x_1:
[----:B------:R-:W-:Y:S05]  /*0600*/  BRA.U !UP0, `(.L_x_0) ;  /* 0x0000000508487547 */ /* 0x000fea000b800000 */
[----:B------:R-:W-:Y:S02]  /*0610*/  UISETP.GE.U32.AND UP0, UPT, UR10, 0x4, UPT ;  /* 0x000000040a00788c */ /* 0x000fe4000bf06070 */
[----:B------:R-:W-:-:S04]  /*0620*/  ULOP3.LUT UR6, UR7, 0x3, URZ, 0xc0, !UPT ;  /* 0x0000000307067892 */ /* 0x000fc8000f8ec0ff */
[----:B------:R-:W-:-:S03]  /*0630*/  UISETP.NE.AND UP1, UPT, UR6, URZ, UPT ;  /* 0x000000ff0600728c */ /* 0x000fc6000bf25270 */
[----:B------:R-:W-:Y:S08]  /*0640*/  BRA.U !UP0, `(.L_x_3) ;  /* 0x0000000108907547 */ /* 0x000ff0000b800000 */
[----:B------:R-:W0:Y:S01]  /*0650*/  LDC.64 R4, c[0x0][0x380] ;  /* 0x0000e000ff047b82 */ /* 0x000e220000000a00 */
[----:B------:R-:W-:-:S07]  /*0660*/  IADD3 R11, PT, PT, R9, UR4, RZ ;  /* 0x00000004090b7c10 */ /* 0x000fce000fffe0ff */
[----:B------:R-:W1:Y:S08]  /*0670*/  LDC.64 R2, c[0x0][0x388] ;  /* 0x0000e200ff027b82 */ /* 0x000e700000000a00 */
[----:B------:R-:W2:Y:S01]  /*0680*/  LDC.64 R6, c[0x0][0x390] ;  /* 0x0000e400ff067b82 */ /* 0x000ea20000000a00 */
[----:B0-----:R-:W-:-:S05]  /*0690*/  IMAD.WIDE R4, R11, 0x4, R4 ;  /* 0x000000040b047825 */ /* 0x001fca00078e0204 */
[----:B------:R-:W3:Y:S01]  /*06a0*/  LDG.E R12, desc[UR12][R4.64] ;  /* 0x0000000c040c7981 */ /* 0x000ee2000c1e1900 */
[----:B-1----:R-:W-:-:S03]  /*06b0*/  IMAD.WIDE R2, R11, 0x4, R2 ;  /* 0x000000040b027825 */ /* 0x002fc600078e0202 */
[----:B------:R-:W4:Y:S04]  /*06c0*/  LDG.E R16, desc[UR12][R4.64+0x4] ;  /* 0x0000040c04107981 */ /* 0x000f28000c1e1900 */
[----:B------:R-:W3:Y:S01]  /*06d0*/  LDG.E R17, desc[UR12][R2.64] ;  /* 0x0000000c02117981 */ /* 0x000ee2000c1e1900 */
[----:B--2---:R-:W-:-:S03]  /*06e0*/  IMAD.WIDE R6, R11, 0x4, R6 ;  /* 0x000000040b067825 */ /* 0x004fc600078e0206 */
[----:B------:R-:W4:Y:S04]  /*06f0*/  LDG.E R21, desc[UR12][R2.64+0x4] ;  /* 0x0000040c02157981 */ /* 0x000f28000c1e1900 */
[----:B------:R-:W2:Y:S04]  /*0700*/  LDG.E R19, desc[UR12][R6.64] ;  /* 0x0000000c06137981 */ /* 0x000ea8000c1e1900 */
[----:B------:R-:W5:Y:S04]  /*0710*/  LDG.E R25, desc[UR12][R6.64+0x4] ;  /* 0x0000040c06197981 */ /* 0x000f68000c1e1900 */
[----:B------:R-:W5:Y:S04]  /*0720*/  LDG.E R0, desc[UR12][R4.64+0x8] ;  /* 0x0000080c04007981 */ /* 0x000f68000c1e1900 */
[----:B------:R-:W5:Y:S04]  /*0730*/  LDG.E R15, desc[UR12][R2.64+0x8] ;  /* 0x0000080c020f7981 */ /* 0x000f68000c1e1900 */
[----:B------:R-:W5:Y:S04]  /*0740*/  LDG.E R11, desc[UR12][R6.64+0x8] ;  /* 0x0000080c060b7981 */ /* 0x000f68000c1e1900 */
[----:B------:R-:W5:Y:S04]  /*0750*/  LDG.E R10, desc[UR12][R4.64+0xc] ;  /* 0x00000c0c040a7981 */ /* 0x000f68000c1e1900 */
[----:B------:R-:W5:Y:S04]  /*0760*/  LDG.E R13, desc[UR12][R2.64+0xc] ;  /* 0x00000c0c020d7981 */ /* 0x000f68000c1e1900 */
[----:B------:R-:W5:Y:S01]  /*0770*/  LDG.E R27, desc[UR12][R6.64+0xc] ;  /* 0x00000c0c061b7981 */ /* 0x000f62000c1e1900 */
[----:B------:R-:W-:Y:S01]  /*0780*/  UIADD3 UR4, UPT, UPT, UR4, 0x4, URZ ;  /* 0x0000000404047890 */ /* 0x000fe2000fffe0ff */
[----:B---3--:R-:W-:Y:S01]  /*0790*/  FADD R14, R12, -R17 ;  /* 0x800000110c0e7221 */ /* 0x008fe20000000000 */
[----:B----4-:R-:W-:Y:S01]  /*07a0*/  FADD R21, R16, -R21 ;  /* 0x8000001510157221 */ /* 0x010fe20000000000 */
[----:B--2---:R-:W-:-:S02]  /*07b0*/  FADD R19, R12, -R19 ;  /* 0x800000130c137221 */ /* 0x004fc40000000000 */
[----:B------:R-:W-:Y:S02]  /*07c0*/  FFMA R14, R14, R14, R23 ;  /* 0x0000000e0e0e7223 */ /* 0x000fe40000000017 */
[----:B------:R-:W-:Y:S01]  /*07d0*/  FFMA R19, R19, R19, R24 ;  /* 0x0000001313137223 */ /* 0x000fe20000000018 */
[----:B-----5:R-:W-:Y:S01]  /*07e0*/  FADD R16, R16, -R25 ;  /* 0x8000001910107221 */ /* 0x020fe20000000000 */
[----:B------:R-:W-:-:S03]  /*07f0*/  FFMA R14, R21, R21, R14 ;  /* 0x00000015150e7223 */ /* 0x000fc6000000000e */
[----:B------:R-:W-:Y:S01]  /*0800*/  FFMA R19, R16, R16, R19 ;  /* 0x0000001010137223 */ /* 0x000fe20000000013 */
[C---:B------:R-:W-:Y:S01]  /*0810*/  FADD R15, R0.reuse, -R15 ;  /* 0x8000000f000f7221 */ /* 0x040fe20000000000 */
[----:B------:R-:W-:-:S03]  /*0820*/  FADD R0, R0, -R11 ;  /* 0x8000000b00007221 */ /* 0x000fc60000000000 */
[----:B------:R-:W-:Y:S01]  /*0830*/  FFMA R14, R15, R15, R14 ;  /* 0x0000000f0f0e7223 */ /* 0x000fe2000000000e */
[----:B------:R-:W-:Y:S01]  /*0840*/  FFMA R19, R0, R0, R19 ;  /* 0x0000000000137223 */ /* 0x000fe20000000013 */
[C---:B------:R-:W-:Y:S01]  /*0850*/  FADD R13, R10.reuse, -R13 ;  /* 0x8000000d0a0d7221 */ /* 0x040fe20000000000 */
[----:B------:R-:W-:-:S03]  /*0860*/  FADD R10, R10, -R27 ;  /* 0x8000001b0a0a7221 */ /* 0x000fc60000000000 */
[----:B------:R-:W-:Y:S01]  /*0870*/  FFMA R23, R13, R13, R14 ;  /* 0x0000000d0d177223 */ /* 0x000fe2000000000e */
[----:B------:R-:W-:-:S07]  /*0880*/  FFMA R24, R10, R10, R19 ;  /* 0x0000000a0a187223 */ /* 0x000fce0000000013 */
.L_x_3:
[----:B------:R-:W-:Y:S05]  /*0890*/  BRA.U !UP1, `(.L_x_0) ;  /* 0x0000000109a47547 */ /* 0x000fea000b800000 */
[----:B------:R-:W-:Y:S02]  /*08a0*/  UISETP.NE.AND UP0, UPT, UR6, 0x1, UPT ;  /* 0x000000010600788c */ /* 0x000fe4000bf05270 */
[----:B------:R-:W-:-:S04]  /*08b0*/  ULOP3.LUT UR5, UR7, 0x1, URZ, 0xc0, !UPT ;  /* 0x0000000107057892 */ /* 0x000fc8000f8ec0ff */
[----:B------:R-:W-:-:S03]  /*08c0*/  UISETP.NE.U32.AND UP1, UPT, UR5, 0x1, UPT ;  /* 0x000000010500788c */ /* 0x000fc6000bf25070 */
        /* <DEDUP_REMOVED lines=9> */
[----:B------:R-:W4:Y:S01]  /*0960*/  LDG.E R15, desc[UR12][R4.64+0x4] ;  /* 0x0000040c040f7981 */ /* 0x000f22000c1e1900 */
[----:B--2---:R-:W-:-:S03]  /*0970*/  IMAD.WIDE R6, R11, 0x4, R6 ;  /* 0x000000040b067825 */ /* 0x004fc600078e0206 */
[----:B------:R-:W3:Y:S04]  /*0980*/  LDG.E R11, desc[UR12][R4.64] ;  /* 0x0000000c040b7981 */ /* 0x000ee8000c1e1900 */
[----:B------:R-:W2:Y:S04]  /*0990*/  LDG.E R13, desc[UR12][R6.64] ;  /* 0x0000000c060d7981 */ /* 0x000ea8000c1e1900 */
[----:B------:R-:W5:Y:S01]  /*09a0*/  LDG.E R17, desc[UR12][R6.64+0x4] ;  /* 0x0000040c06117981 */ /* 0x000f62000c1e1900 */
[----:B------:R-:W-:Y:S01]  /*09b0*/  UIADD3 UR4, UPT, UPT, UR4, 0x2, URZ ;  /* 0x0000000204047890 */ /* 0x000fe2000fffe0ff */
[C---:B---3--:R-:W-:Y:S01]  /*09c0*/  FADD R10, R0.reuse, -R11 ;  /* 0x8000000b000a7221 */ /* 0x048fe20000000000 */
[----:B--2---:R-:W-:-:S03]  /*09d0*/  FADD R13, R0, -R13 ;  /* 0x8000000d000d7221 */ /* 0x004fc60000000000 */
[----:B------:R-:W-:Y:S01]  /*09e0*/  FFMA R23, R10, R10, R23 ;  /* 0x0000000a0a177223 */ /* 0x000fe20000000017 */
[C---:B----4-:R-:W-:Y:S01]  /*09f0*/  FADD R0, R12.reuse, -R15 ;  /* 0x8000000f0c007221 */ /* 0x050fe20000000000 */
[----:B------:R-:W-:Y:S01]  /*0a00*/  FFMA R24, R13, R13, R24 ;  /* 0x0000000d0d187223 */ /* 0x000fe20000000018 */
[----:B-----5:R-:W-:Y:S02]  /*0a10*/  FADD R17, R12, -R17 ;  /* 0x800000110c117221 */ /* 0x020fe40000000000 */
[----:B------:R-:W-:Y:S02]  /*0a20*/  FFMA R23, R0, R0, R23 ;  /* 0x0000000000177223 */ /* 0x000fe40000000017 */
[----:B------:R-:W-:-:S07]  /*0a30*/  FFMA R24, R17, R17, R24 ;  /* 0x0000001111187223 */ /* 0x000fce0000000018 */
.L_x_4:
[----:B------:R-:W-:Y:S05]  /*0a40*/  BRA.U UP1, `(.L_x_0) ;  /* 0x0000000101387547 */ /* 0x000fea000b800000 */
[----:B------:R-:W0:Y:S01]  /*0a50*/  LDC.64 R2, c[0x0][0x380] ;  /* 0x0000e000ff027b82 */ /* 0x000e220000000a00 */
[----:B------:R-:W-:-:S07]  /*0a60*/  IADD3 R9, PT, PT, R9, UR4, RZ ;  /* 0x0000000409097c10 */ /* 0x000fce000fffe0ff */
[----:B------:R-:W1:Y:S08]  /*0a70*/  LDC.64 R4, c[0x0][0x388] ;  /* 0x0000e200ff047b82 */ /* 0x000e700000000a00 */
[----:B------:R-:W2:Y:S01]  /*0a80*/  LDC.64 R6, c[0x0][0x390] ;  /* 0x0000e400ff067b82 */ /* 0x000ea20000000a00 */
[----:B0-----:R-:W-:-:S06]  /*0a90*/  IMAD.WIDE R2, R9, 0x4, R2 ;  /* 0x0000000409027825 */ /* 0x001fcc00078e0202 */
[----:B------:R-:W3:Y:S01]  /*0aa0*/  LDG.E R2, desc[UR12][R2.64] ;  /* 0x0000000c02027981 */ /* 0x000ee2000c1e1900 */
[----:B-1----:R-:W-:-:S06]  /*0ab0*/  IMAD.WIDE R4, R9, 0x4, R4 ;  /* 0x0000000409047825 */ /* 0x002fcc00078e0204 */
[----:B------:R-:W3:Y:S01]  /*0ac0*/  LDG.E R5, desc[UR12][R4.64] ;  /* 0x0000000c04057981 */ /* 0x000ee2000c1e1900 */
[----:B--2---:R-:W-:-:S06]  /*0ad0*/  IMAD.WIDE R6, R9, 0x4, R6 ;  /* 0x0000000409067825 */ /* 0x004fcc00078e0206 */
[----:B------:R-:W2:Y:S01]  /*0ae0*/  LDG.E R7, desc[UR12][R6.64] ;  /* 0x0000000c06077981 */ /* 0x000ea2000c1e1900 */
[----:B---3--:R-:W-:-:S04]  /*0af0*/  FADD R0, R2, -R5 ;  /* 0x8000000502007221 */ /* 0x008fc80000000000 */
[----:B------:R-:W-:Y:S01]  /*0b00*/  FFMA R23, R0, R0, R23 ;  /* 0x0000000000177223 */ /* 0x000fe20000000017 */
[----:B--2---:R-:W-:-:S04]  /*0b10*/  FADD R9, R2, -R7 ;  /* 0x8000000702097221 */ /* 0x004fc80000000000 */
[----:B------:R-:W-:-:S07]  /*0b20*/  FFMA R24, R9, R9, R24 ;  /* 0x0000000909187223 */ /* 0x000fce0000000018 */
.L_x_0:
[----:B------:R-:W-:Y:S01]  /*0b30*/  IADD3 R2, PT, PT, R23, -0xd000000, RZ ;  /* 0xf300000017027810 */ /* 0x000fe20007ffe0ff */
[----:B------:R0:W1:Y:S01]  /*0b40*/  MUFU.RSQ R0, R23 ;  /* 0x0000001700007308 */ /* 0x0000620000001400 */
[----:B------:R-:W-:Y:S02]  /*0b50*/  BSSY.RECONVERGENT B0, `(.L_x_5) ;  /* 0x000000c000007945 */ /* 0x000fe40003800200 */
[----:B------:R-:W-:-:S13]  /*0b60*/  ISETP.GT.U32.AND P0, PT, R2, 0x727fffff, PT ;  /* 0x727fffff0200780c */ /* 0x000fda0003f04070 */
[----:B0-----:R-:W-:Y:S05]  /*0b70*/  @!P0 BRA `(.L_x_6) ;  /* 0x0000000000148947 */ /* 0x001fea0003800000 */
[----:B-1----:R-:W-:Y:S02]  /*0b80*/  MOV R0, R23 ;  /* 0x0000001700007202 */ /* 0x002fe40000000f00 */
[----:B------:R-:W-:-:S07]  /*0b90*/  MOV R9, 0xbb0 ;  /* 0x00000bb000097802 */ /* 0x000fce0000000f00 */
[----:B------:R-:W-:Y:S05]  /*0ba0*/  CALL.REL.NOINC `($__internal_0_$__cuda_sm20_sqrt_rn_f32_slowpath) ;  /* 0x0000000000747944 */ /* 0x000fea0003c00000 */
[----:B------:R-:W-:Y:S01]  /*0bb0*/  MOV R4, R5 ;  /* 0x0000000500047202 */ /* 0x000fe20000000f00 */
[----:B------:R-:W-:Y:S06]  /*0bc0*/  BRA `(.L_x_7) ;  /* 0x0000000000107947 */ /* 0x000fec0003800000 */
.L_x_6:
[C---:B-1----:R-:W-:Y:S01]  /*0bd0*/  FMUL.FTZ R4, R0.reuse, R23 ;  /* 0x0000001700047220 */ /* 0x042fe20000410000 */
[----:B------:R-:W-:-:S03]  /*0be0*/  FMUL.FTZ R0, R0, 0.5 ;  /* 0x3f00000000007820 */ /* 0x000fc60000410000 */
[----:B------:R-:W-:-:S04]  /*0bf0*/  FFMA R23, -R4, R4, R23 ;  /* 0x0000000404177223 */ /* 0x000fc80000000117 */
[----:B------:R-:W-:-:S07]  /*0c00*/  FFMA R4, R23, R0, R4 ;  /* 0x0000000017047223 */ /* 0x000fce0000000004 */
.L_x_7:
[----:B------:R-:W-:Y:S05]  /*0c10*/  BSYNC.RECONVERGENT B0 ;  /* 0x0000000000007941 */ /* 0x000fea0003800200 */
.L_x_5:
[----:B------:R-:W-:Y:S01]  /*0c20*/  IADD3 R0, PT, PT, R24, -0xd000000, RZ ;  /* 0xf300000018007810 */ /* 0x000fe20007ffe0ff */
[----:B------:R0:W1:Y:S01]  /*0c30*/  MUFU.RSQ R3, R24 ;  /* 0x0000001800037308 */ /* 0x0000620000001400 */
[----:B------:R-:W-:Y:S02]  /*0c40*/  BSSY.RECONVERGENT B0, `(.L_x_8) ;  /* 0x000000b000007945 */ /* 0x000fe40003800200 */
[----:B------:R-:W-:-:S13]  /*0c50*/  ISETP.GT.U32.AND P0, PT, R0, 0x727fffff, PT ;  /* 0x727fffff0000780c */ /* 0x000fda0003f04070 */
[----:B0-----:R-:W-:Y:S05]  /*0c60*/  @!P0 BRA `(.L_x_9) ;  /* 0x0000000000108947 */ /* 0x001fea0003800000 */
[----:B------:R-:W-:Y:S02]  /*0c70*/  MOV R0, R24 ;  /* 0x0000001800007202 */ /* 0x000fe40000000f00 */
[----:B------:R-:W-:-:S07]  /*0c80*/  MOV R9, 0xca0 ;  /* 0x00000ca000097802 */ /* 0x000fce0000000f00 */
[----:B-1----:R-:W-:Y:S05]  /*0c90*/  CALL.REL.NOINC `($__internal_0_$__cuda_sm20_sqrt_rn_f32_slowpath) ;  /* 0x0000000000387944 */ /* 0x002fea0003c00000 */
[----:B------:R-:W-:Y:S05]  /*0ca0*/  BRA `(.L_x_10) ;  /* 0x0000000000107947 */ /* 0x000fea0003800000 */
.L_x_9:
[C---:B-1----:R-:W-:Y:S01]  /*0cb0*/  FMUL.FTZ R5, R3.reuse, R24 ;  /* 0x0000001803057220 */ /* 0x042fe20000410000 */
[----:B------:R-:W-:-:S03]  /*0cc0*/  FMUL.FTZ R0, R3, 0.5 ;  /* 0x3f00000003007820 */ /* 0x000fc60000410000 */
[----:B------:R-:W-:-:S04]  /*0cd0*/  FFMA R24, -R5, R5, R24 ;  /* 0x0000000505187223 */ /* 0x000fc80000000118 */
[----:B------:R-:W-:-:S07]  /*0ce0*/  FFMA R5, R24, R0, R5 ;  /* 0x0000000018057223 */ /* 0x000fce0000000005 */
.L_x_10:
[----:B------:R-:W-:Y:S05]  /*0cf0*/  BSYNC.RECONVERGENT B0 ;  /* 0x0000000000007941 */ /* 0x000fea0003800200 */
.L_x_8:
[----:B------:R-:W0:Y:S01]  /*0d00*/  LDC.64 R2, c[0x0][0x398] ;  /* 0x0000e600ff027b82 */ /* 0x000e220000000a00 */
[----:B------:R-:W1:Y:S01]  /*0d10*/  LDCU UR4, c[0x0][0x3a0] ;  /* 0x00007400ff0477ac */ /* 0x000e620008000800 */
[----:B------:R-:W-:-:S04]  /*0d20*/  FADD R4, -R5, R4 ;  /* 0x0000000405047221 */ /* 0x000fc80000000100 */
[----:B-1----:R-:W-:Y:S01]  /*0d30*/  FADD R4, R4, UR4 ;  /* 0x0000000404047e21 */ /* 0x002fe20008000000 */
[----:B0-----:R-:W-:-:S04]  /*0d40*/  IMAD.WIDE R8, R8, 0x4, R2 ;  /* 0x0000000408087825 */ /* 0x001fc800078e0202 */
[----:B------:R-:W-:-:S05]  /*0d50*/  FMNMX R3, RZ, R4, !PT ;  /* 0x00000004ff037209 */ /* 0x000fca0007800000 */
[----:B------:R-:W-:Y:S01]  /*0d60*/  STG.E desc[UR12][R8.64], R3 ;  /* 0x0000000308007986 */ /* 0x000fe2000c10190c */
[----:B------:R-:W-:Y:S05]  /*0d70*/  EXIT ;  /* 0x000000000000794d */ /* 0x000fea0003800000 */
        .weak           $__internal_0_$__cuda_sm20_sqrt_rn_f32_slowpath
        .type           $__internal_0_$__cuda_sm20_sqrt_rn_f32_slowpath,@function
        .size           $__internal_0_$__cuda_sm20_sqrt_rn_f32_slowpath,(.L_x_13 - $__internal_0_$__cuda_sm20_sqrt_rn_f32_slowpath)
$__internal_0_$__cuda_sm20_sqrt_rn_f32_slowpath:
[----:B------:R-:W-:-:S13]  /*0d80*/  LOP3.LUT P0, RZ, R0, 0x7fffffff, RZ, 0xc0, !PT ;  /* 0x7fffffff00ff7812 */ /* 0x000fda000780c0ff */
[----:B------:R-:W-:Y:S01]  /*0d90*/  @!P0 MOV R2, R0 ;  /* 0x0000000000028202 */ /* 0x000fe20000000f00 */
[----:B------:R-:W-:Y:S06]  /*0da0*/  @!P0 BRA `(.L_x_11) ;  /* 0x0000000000408947 */ /* 0x000fec0003800000 */
[----:B------:R-:W-:-:S13]  /*0db0*/  FSETP.GEU.FTZ.AND P0, PT, R0, RZ, PT ;  /* 0x000000ff0000720b */ /* 0x000fda0003f1e000 */
[----:B------:R-:W-:Y:S01]  /*0dc0*/  @!P0 MOV R2, 0x7fffffff ;  /* 0x7fffffff00028802 */ /* 0x000fe20000000f00 */
[----:B------:R-:W-:Y:S06]  /*0dd0*/  @!P0 BRA `(.L_x_11) ;  /* 0x0000000000348947 */ /* 0x000fec0003800000 */
[----:B------:R-:W-:-:S13]  /*0de0*/  FSETP.GTU.FTZ.AND P0, PT, |R0|, +INF , PT ;  /* 0x7f8000000000780b */ /* 0x000fda0003f1c200 */
[----:B------:R-:W-:Y:S01]  /*0df0*/  @P0 FADD.FTZ R2, R0, 1 ;  /* 0x3f80000000020421 */ /* 0x000fe20000010000 */
[----:B------:R-:W-:Y:S06]  /*0e00*/  @P0 BRA `(.L_x_11) ;  /* 0x0000000000280947 */ /* 0x000fec0003800000 */
[----:B------:R-:W-:-:S13]  /*0e10*/  FSETP.NEU.FTZ.AND P0, PT, |R0|, +INF , PT ;  /* 0x7f8000000000780b */ /* 0x000fda0003f1d200 */
[----:B------:R-:W-:-:S04]  /*0e20*/  @P0 FFMA R3, R0, 1.84467440737095516160e+19, RZ ;  /* 0x5f80000000030823 */ /* 0x000fc800000000ff */
[----:B------:R-:W0:Y:S02]  /*0e30*/  @P0 MUFU.RSQ R2, R3 ;  /* 0x0000000300020308 */ /* 0x000e240000001400 */
[----:B0-----:R-:W-:Y:S01]  /*0e40*/  @P0 FMUL.FTZ R6, R3, R2 ;  /* 0x0000000203060220 */ /* 0x001fe20000410000 */
[----:B------:R-:W-:Y:S01]  /*0e50*/  @P0 FMUL.FTZ R7, R2, 0.5 ;  /* 0x3f00000002070820 */ /* 0x000fe20000410000 */
[----:B------:R-:W-:Y:S02]  /*0e60*/  @!P0 MOV R2, R0 ;  /* 0x0000000000028202 */ /* 0x000fe40000000f00 */
[----:B------:R-:W-:-:S04]  /*0e70*/  @P0 FADD.FTZ R5, -R6, -RZ ;  /* 0x800000ff06050221 */ /* 0x000fc80000010100 */
[----:B------:R-:W-:-:S04]  /*0e80*/  @P0 FFMA R5, R6, R5, R3 ;  /* 0x0000000506050223 */ /* 0x000fc80000000003 */
[----:B------:R-:W-:-:S04]  /*0e90*/  @P0 FFMA R5, R5, R7, R6 ;  /* 0x0000000705050223 */ /* 0x000fc80000000006 */
[----:B------:R-:W-:-:S07]  /*0ea0*/  @P0 FMUL.FTZ R2, R5, 2.3283064365386962891e-10 ;  /* 0x2f80000005020820 */ /* 0x000fce0000410000 */
.L_x_11:
[----:B------:R-:W-:Y:S01]  /*0eb0*/  HFMA2 R3, -RZ, RZ, 0, 0 ;  /* 0x00000000ff037431 */ /* 0x000fe200000001ff */
[----:B------:R-:W-:Y:S02]  /*0ec0*/  MOV R5, R2 ;  /* 0x0000000200057202 */ /* 0x000fe40000000f00 */
[----:B------:R-:W-:-:S04]  /*0ed0*/  MOV R2, R9 ;  /* 0x0000000900027202 */ /* 0x000fc80000000f00 */
[----:B------:R-:W-:Y:S05]  /*0ee0*/  RET.REL.NODEC R2 `(_Z26triplet_margin_loss_kernelPKfS0_S0_Pffii) ;  /* 0xfffffff002447950 */ /* 0x000fea0003c3ffff */
.L_x_12:
[----:B------:R-:W-:-:S00]  /*0ef0*/  BRA `(.L_x_12) ;  /* 0xfffffffc00fc7947 */ /* 0x000fc0000383ffff */
[----:B------:R-:W-:-:S00]  /*0f00*/  NOP ;  /* 0x0000000000007918 */ /* 0x000fc00000000000 */
[----:B------:R-:W-:-:S00]  /*0f10*/  NOP ;  /* 0x0000000000007918 */ /* 0x000fc00000000000 */
[----:B------:R-:W-:-:S00]  /*0f20*/  NOP ;  /* 0x0000000000007918 */ /* 0x000fc00000000000 */
[----:B------:R-:W-:-:S00]  /*0f30*/  NOP ;  /* 0x0000000000007918 */ /* 0x000fc00000000000 */
[----:B------:R-:W-:-:S00]  /*0f40*/  NOP ;  /* 0x0000000000007918 */ /* 0x000fc00000000000 */
[----:B------:R-:W-:-:S00]  /*0f50*/  NOP ;  /* 0x0000000000007918 */ /* 0x000fc00000000000 */
[----:B------:R-:W-:-:S00]  /*0f60*/  NOP ;  /* 0x0000000000007918 */ /* 0x000fc00000000000 */
[----:B------:R-:W-:-:S00]  /*0f70*/  NOP ;  /* 0x0000000000007918 */ /* 0x000fc00000000000 */
.L_x_13:


//--------------------- .nv.shared.reserved.0     --------------------------
	.section	.nv.shared.reserved.0,"aw",@nobits
	.weak		__nv_reservedSMEM_offset_0_alias
	.size		__nv_reservedSMEM_offset_0_alias, 0, 64
	.other		__nv_reservedSMEM_offset_0_alias,@"STO_CUDA_RESERVED_SHARED STV_DEFAULT"
__nv_reservedSMEM_offset_0_alias:
	.zero		0
	.zero		64


//--------------------- .nv.constant0._Z26triplet_margin_loss_kernelPKfS0_S0_Pffii --------------------------
	.section	.nv.constant0._Z26triplet_margin_loss_kernelPKfS0_S0_Pffii,"a",@progbits
	.sectionflags	@""
	.align	4
.nv.constant0._Z26triplet_margin_loss_kernelPKfS0_S0_Pffii:
	.zero		940


//--------------------- SYMBOLS --------------------------

	.type		.nv.reservedSmem.offset0,@object
	.size		.nv.reservedSmem.offset0,0x4
